	.headerflags	@"EF_CUDA_TEXMODE_UNIFIED EF_CUDA_64BIT_ADDRESS EF_CUDA_ACCELERATORS EF_CUDA_SM90 EF_CUDA_VIRTUAL_SM(EF_CUDA_SM90)"
	.elftype	@"ET_EXEC"


//--------------------- .nv.info                  --------------------------
	.section	.nv.info,"",@"SHT_CUDA_INFO"
	.align	4


	//----- nvinfo : EIATTR_REGCOUNT
	.align		4
        /*0000*/ 	.byte	0x04, 0x2f
        /*0002*/ 	.short	(.L_1 - .L_0)
	.align		4
.L_0:
        /*0004*/ 	.word	index@(triton_poi_fused__to_copy_1)
        /*0008*/ 	.word	0x00000008


	//----- nvinfo : EIATTR_MIN_STACK_SIZE
	.align		4
.L_1:
        /*000c*/ 	.byte	0x04, 0x12
        /*000e*/ 	.short	(.L_3 - .L_2)
	.align		4
.L_2:
        /*0010*/ 	.word	index@(triton_poi_fused__to_copy_1)
        /*0014*/ 	.word	0x00000000


	//----- nvinfo : EIATTR_FRAME_SIZE
	.align		4
.L_3:
        /*0018*/ 	.byte	0x04, 0x11
        /*001a*/ 	.short	(.L_5 - .L_4)
	.align		4
.L_4:
        /*001c*/ 	.word	index@(triton_poi_fused__to_copy_1)
        /*0020*/ 	.word	0x00000000


	//----- nvinfo : EIATTR_MIN_STACK_SIZE
	.align		4
.L_5:
        /*0024*/ 	.byte	0x04, 0x12
        /*0026*/ 	.short	(.L_7 - .L_6)
	.align		4
.L_6:
        /*0028*/ 	.word	index@(triton_poi_fused__to_copy_1)
        /*002c*/ 	.word	0x00000000
.L_7:


//--------------------- .nv.info.triton_poi_fused__to_copy_1 --------------------------
	.section	.nv.info.triton_poi_fused__to_copy_1,"",@"SHT_CUDA_INFO"
	.sectionflags	@""
	.align	4


	//----- nvinfo : EIATTR_CUDA_API_VERSION
	.align		4
        /*0000*/ 	.byte	0x04, 0x37
        /*0002*/ 	.short	(.L_9 - .L_8)
.L_8:
        /*0004*/ 	.word	0x0000007c


	//----- nvinfo : EIATTR_KPARAM_INFO
	.align		4
.L_9:
        /*0008*/ 	.byte	0x04, 0x17
        /*000a*/ 	.short	(.L_11 - .L_10)
.L_10:
        /*000c*/ 	.word	0x00000000
        /*0010*/ 	.short	0x0002
        /*0012*/ 	.short	0x0010
        /*0014*/ 	.byte	0x00, 0xf4, 0x21, 0x00


	//----- nvinfo : EIATTR_KPARAM_INFO
	.align		4
.L_11:
        /*0018*/ 	.byte	0x04, 0x17
        /*001a*/ 	.short	(.L_13 - .L_12)
.L_12:
        /*001c*/ 	.word	0x00000000
        /*0020*/ 	.short	0x0001
        /*0022*/ 	.short	0x0008
        /*0024*/ 	.byte	0x00, 0xf0, 0x11, 0x00


	//----- nvinfo : EIATTR_KPARAM_INFO
	.align		4
.L_13:
        /*0028*/ 	.byte	0x04, 0x17
        /*002a*/ 	.short	(.L_15 - .L_14)
.L_14:
        /*002c*/ 	.word	0x00000000
        /*0030*/ 	.short	0x0000
        /*0032*/ 	.short	0x0000
        /*0034*/ 	.byte	0x00, 0xf4, 0x21, 0x00


	//----- nvinfo : EIATTR_SPARSE_MMA_MASK
	.align		4
.L_15:
        /*0038*/ 	.byte	0x03, 0x50
        /*003a*/ 	.short	0x0000


	//----- nvinfo : EIATTR_MAXREG_COUNT
	.align		4
        /*003c*/ 	.byte	0x03, 0x1b
        /*003e*/ 	.short	0x00ff


	//----- nvinfo : EIATTR_EXIT_INSTR_OFFSETS
	.align		4
        /*0040*/ 	.byte	0x04, 0x1c
        /*0042*/ 	.short	(.L_17 - .L_16)


	//   ....[0]....
.L_16:
        /*0044*/ 	.word	0x000000a0


	//   ....[1]....
        /*0048*/ 	.word	0x000000e0


	//----- nvinfo : EIATTR_REQNTID
	.align		4
.L_17:
        /*004c*/ 	.byte	0x04, 0x10
        /*004e*/ 	.short	(.L_19 - .L_18)
.L_18:
        /*0050*/ 	.word	0x00000040
        /*0054*/ 	.word	0x00000001
        /*0058*/ 	.word	0x00000001


	//----- nvinfo : EIATTR_CBANK_PARAM_SIZE
	.align		4
.L_19:
        /*005c*/ 	.byte	0x03, 0x19
        /*005e*/ 	.short	0x0018


	//----- nvinfo : EIATTR_PARAM_CBANK
	.align		4
        /*0060*/ 	.byte	0x04, 0x0a
        /*0062*/ 	.short	(.L_21 - .L_20)
	.align		4
.L_20:
        /*0064*/ 	.word	index@(.nv.constant0.triton_poi_fused__to_copy_1)
        /*0068*/ 	.short	0x0210
        /*006a*/ 	.short	0x0018


	//----- nvinfo : EIATTR_SW_WAR
	.align		4
.L_21:
        /*006c*/ 	.byte	0x04, 0x36
        /*006e*/ 	.short	(.L_23 - .L_22)
.L_22:
        /*0070*/ 	.word	0x00000008
.L_23:


//--------------------- .nv.callgraph             --------------------------
	.section	.nv.callgraph,"",@"SHT_CUDA_CALLGRAPH"
	.align	4
	.sectionentsize	8
	.align		4
        /*0000*/ 	.word	0x00000000
	.align		4
        /*0004*/ 	.word	0xffffffff
	.align		4
        /*0008*/ 	.word	0x00000000
	.align		4
        /*000c*/ 	.word	0xfffffffe
	.align		4
        /*0010*/ 	.word	0x00000000
	.align		4
        /*0014*/ 	.word	0xfffffffd
	.align		4
        /*0018*/ 	.word	0x00000000
	.align		4
        /*001c*/ 	.word	0xfffffffc


//--------------------- .text.triton_poi_fused__to_copy_1 --------------------------
	.section	.text.triton_poi_fused__to_copy_1,"ax",@progbits
	.align	128
        .global         triton_poi_fused__to_copy_1
        .type           triton_poi_fused__to_copy_1,@function
        .size           triton_poi_fused__to_copy_1,(.L_x_1 - triton_poi_fused__to_copy_1)
        .other          triton_poi_fused__to_copy_1,@"STO_CUDA_ENTRY STV_DEFAULT"
triton_poi_fused__to_copy_1:
.text.triton_poi_fused__to_copy_1:
[----:B------:R-:W0:Y:S02]  /*0000*/  LDC R1, c[0x0][0x28] ;  /* 0x00000a00ff017b82 */ /* 0x000e240000000800 */
[----:B------:R-:W1:Y:S01]  /*0010*/  S2R R4, SR_TID.X ;  /* 0x0000000000047919 */ /* 0x000e620000002100 */
[----:B------:R-:W2:Y:S01]  /*0020*/  LDC.64 R2, c[0x0][0x210] ;  /* 0x00008400ff027b82 */ /* 0x000ea20000000a00 */
[----:B------:R-:W-:Y:S01]  /*0030*/  ULDC UR4, c[0x0][0x218] ;  /* 0x0000860000047ab9 */ /* 0x000fe20000000800 */
[----:B------:R-:W3:Y:S01]  /*0040*/  S2R R5, SR_CTAID.X ;  /* 0x0000000000057919 */ /* 0x000ee20000002500 */
[C---:B-1----:R-:W-:Y:S02]  /*0050*/  LOP3.LUT R0, R4.reuse, 0x3, RZ, 0xc0, !PT ;  /* 0x0000000304007812 */ /* 0x042fe400078ec0ff */
[----:B------:R-:W-:-:S03]  /*0060*/  LOP3.LUT P0, RZ, R4, 0x3c, RZ, 0xc0, !PT ;  /* 0x0000003c04ff7812 */ /* 0x000fc6000780c0ff */
[----:B---3--:R-:W-:-:S04]  /*0070*/  IMAD R5, R5, 0x4, R0 ;  /* 0x0000000405057824 */ /* 0x008fc800078e0200 */
[C---:B--2---:R-:W-:Y:S01]  /*0080*/  IMAD.WIDE R2, R5.reuse, 0x4, R2 ;  /* 0x0000000405027825 */ /* 0x044fe200078e0202 */
[----:B------:R-:W-:-:S13]  /*0090*/  ISETP.LT.AND P0, PT, R5, UR4, !P0 ;  /* 0x0000000405007c0c */ /* 0x000fda000c701270 */
[----:B------:R-:W-:Y:S05]  /*00a0*/  @!P0 EXIT ;  /* 0x000000000000894d */ /* 0x000fea0003800000 */
[----:B------:R-:W-:Y:S01]  /*00b0*/  I2FP.F32.S32 R5, R5 ;  /* 0x0000000500057245 */ /* 0x000fe20000201400 */
[----:B------:R-:W-:-:S04]  /*00c0*/  ULDC.64 UR4, c[0x0][0x208] ;  /* 0x0000820000047ab9 */ /* 0x000fc80000000a00 */
[----:B------:R-:W-:Y:S01]  /*00d0*/  STG.E desc[UR4][R2.64], R5 ;  /* 0x0000000502007986 */ /* 0x000fe2000c101904 */
[----:B------:R-:W-:Y:S05]  /*00e0*/  EXIT ;  /* 0x000000000000794d */ /* 0x000fea0003800000 */
.L_x_0:
[----:B------:R-:W-:-:S00]  /*00f0*/  BRA `(.L_x_0) ;  /* 0xfffffffc00fc7947 */ /* 0x000fc0000383ffff */
[----:B------:R-:W-:-:S00]  /*0100*/  NOP ;  /* 0x0000000000007918 */ /* 0x000fc00000000000 */
[----:B------:R-:W-:-:S00]  /*0110*/  NOP ;  /* 0x0000000000007918 */ /* 0x000fc00000000000 */
[----:B------:R-:W-:-:S00]  /*0120*/  NOP ;  /* 0x0000000000007918 */ /* 0x000fc00000000000 */
[----:B------:R-:W-:-:S00]  /*0130*/  NOP ;  /* 0x0000000000007918 */ /* 0x000fc00000000000 */
[----:B------:R-:W-:-:S00]  /*0140*/  NOP ;  /* 0x0000000000007918 */ /* 0x000fc00000000000 */
[----:B------:R-:W-:-:S00]  /*0150*/  NOP ;  /* 0x0000000000007918 */ /* 0x000fc00000000000 */
[----:B------:R-:W-:-:S00]  /*0160*/  NOP ;  /* 0x0000000000007918 */ /* 0x000fc00000000000 */
[----:B------:R-:W-:-:S00]  /*0170*/  NOP ;  /* 0x0000000000007918 */ /* 0x000fc00000000000 */
.L_x_1:


//--------------------- .nv.constant0.triton_poi_fused__to_copy_1 --------------------------
	.section	.nv.constant0.triton_poi_fused__to_copy_1,"a",@progbits
	.sectionflags	@""
	.align	4
.nv.constant0.triton_poi_fused__to_copy_1:
	.zero		552
